//
// Generated by NVIDIA NVVM Compiler
//
// Compiler Build ID: CL-36424714
// Cuda compilation tools, release 13.0, V13.0.88
// Based on NVVM 20.0.0
//

.version 9.0
.target sm_100
.address_size 64

	// .globl	_Z14printThreadIDsv
.extern .func  (.param .b32 func_retval0) vprintf
(
	.param .b64 vprintf_param_0,
	.param .b64 vprintf_param_1
)
;
.global .align 1 .b8 $str[41] = {10, 32, 116, 104, 114, 101, 97, 100, 73, 100, 120, 46, 120, 32, 58, 32, 37, 100, 44, 32, 32, 32, 116, 104, 114, 101, 97, 100, 73, 100, 120, 46, 121, 32, 58, 32, 32, 37, 100, 32};

.visible .entry _Z14printThreadIDsv()
{
	.local .align 8 .b8 	__local_depot0[8];
	.reg .b64 	%SP;
	.reg .b64 	%SPL;
	.reg .b32 	%r<5>;
	.reg .b64 	%rd<5>;

	mov.u64 	%SPL, __local_depot0;
	cvta.local.u64 	%SP, %SPL;
	add.u64 	%rd1, %SP, 0;
	add.u64 	%rd2, %SPL, 0;
	mov.u32 	%r1, %tid.x;
	mov.u32 	%r2, %tid.y;
	st.local.v2.u32 	[%rd2], {%r1, %r2};
	mov.u64 	%rd3, $str;
	cvta.global.u64 	%rd4, %rd3;
	{ // callseq 0, 0
	.param .b64 param0;
	st.param.b64 	[param0], %rd4;
	.param .b64 param1;
	st.param.b64 	[param1], %rd1;
	.param .b32 retval0;
	call.uni (retval0), 
	vprintf, 
	(
	param0, 
	param1
	);
	ld.param.b32 	%r3, [retval0];
	} // callseq 0
	ret;

}


// ===== COMPILED SASS (sm_100) =====

	.target	sm_100

	.elftype	@"ET_EXEC"


//--------------------- .note.nv.tkinfo           --------------------------
	.section	.note.nv.tkinfo,"",@"SHT_NOTE"
	.sectionflags	@"SHF_NOTE_NV_TKINFO"
	.tkinfo
        /*0018*/ 	.word	0x00000002
        /*0030*/ 	.string	""
        /*0030*/ 	.string	"ptxas"
        /*0030*/ 	.string	"Cuda compilation tools, release 13.0, V13.0.88"
        /*0030*/ 	.string	"Build cuda_13.0.r13.0/compiler.36424714_0"
        /*0030*/ 	.string	"-arch sm_100 -m 64 "



//--------------------- .note.nv.cuinfo           --------------------------
	.section	.note.nv.cuinfo,"",@"SHT_NOTE"
	.sectionflags	@"SHF_NOTE_NV_CUINFO"
        /*0018*/ 	.short	0x0002
        /*001a*/ 	.short	0x0064
        /*001c*/ 	.short	0x0082
	.zero		2


//--------------------- .nv.info                  --------------------------
	.section	.nv.info,"",@"SHT_CUDA_INFO"
	.align	4


	//----- nvinfo : EIATTR_REGCOUNT
	.align		4
        /*0000*/ 	.byte	0x04, 0x2f
        /*0002*/ 	.short	(.L_2 - .L_1)
	.align		4
.L_1:
        /*0004*/ 	.word	index@(_Z14printThreadIDsv)
        /*0008*/ 	.word	0x00000018


	//----- nvinfo : EIATTR_FRAME_SIZE
	.align		4
.L_2:
        /*000c*/ 	.byte	0x04, 0x11
        /*000e*/ 	.short	(.L_4 - .L_3)
	.align		4
.L_3:
        /*0010*/ 	.word	index@(_Z14printThreadIDsv)
        /*0014*/ 	.word	0x00000008


	//----- nvinfo : EIATTR_MIN_STACK_SIZE
	.align		4
.L_4:
        /*0018*/ 	.byte	0x04, 0x12
        /*001a*/ 	.short	(.L_6 - .L_5)
	.align		4
.L_5:
        /*001c*/ 	.word	index@(_Z14printThreadIDsv)
        /*0020*/ 	.word	0x00000008
.L_6:


//--------------------- .nv.compat                --------------------------
	.section	.nv.compat,"",@"SHT_CUDA_COMPAT_INFO"
	.align	4
        /*0000*/ 	.byte	0x02, 0x09, 0x00, 0x00, 0x02, 0x02, 0x01, 0x00, 0x02, 0x05, 0x05, 0x00, 0x03, 0x07, 0x01, 0x01
        /*0010*/ 	.byte	0x02, 0x03, 0x00, 0x00, 0x02, 0x06, 0x01, 0x00, 0x04, 0x0b, 0x08, 0x00, 0x09, 0x00, 0x00, 0x00
        /*0020*/ 	.byte	0x00, 0x00, 0x00, 0x00


//--------------------- .nv.info._Z14printThreadIDsv --------------------------
	.section	.nv.info._Z14printThreadIDsv,"",@"SHT_CUDA_INFO"
	.sectionflags	@""
	.align	4


	//----- nvinfo : EIATTR_CUDA_API_VERSION
	.align		4
        /*0000*/ 	.byte	0x04, 0x37
        /*0002*/ 	.short	(.L_8 - .L_7)
.L_7:
        /*0004*/ 	.word	0x00000082


	//----- nvinfo : EIATTR_SPARSE_MMA_MASK
	.align		4
.L_8:
        /*0008*/ 	.byte	0x03, 0x50
        /*000a*/ 	.short	0x0000


	//----- nvinfo : EIATTR_MAXREG_COUNT
	.align		4
        /*000c*/ 	.byte	0x03, 0x1b
        /*000e*/ 	.short	0x00ff


	//----- nvinfo : EIATTR_EXTERNS
	.align		4
        /*0010*/ 	.byte	0x04, 0x0f
        /*0012*/ 	.short	(.L_10 - .L_9)


	//   ....[0]....
	.align		4
.L_9:
        /*0014*/ 	.word	index@(vprintf)


	//----- nvinfo : EIATTR_MERCURY_ISA_VERSION
	.align		4
.L_10:
        /*0018*/ 	.byte	0x03, 0x5f
        /*001a*/ 	.short	0x0101


	//----- nvinfo : EIATTR_VRC_CTA_INIT_COUNT
	.align		4
        /*001c*/ 	.byte	0x02, 0x4a
	.zero		1
	.zero		1


	//----- nvinfo : EIATTR_SYSCALL_OFFSETS
	.align		4
        /*0020*/ 	.byte	0x04, 0x46
        /*0022*/ 	.short	(.L_12 - .L_11)


	//   ....[0]....
.L_11:
        /*0024*/ 	.word	0x000000f0


	//----- nvinfo : EIATTR_EXIT_INSTR_OFFSETS
	.align		4
.L_12:
        /*0028*/ 	.byte	0x04, 0x1c
        /*002a*/ 	.short	(.L_14 - .L_13)


	//   ....[0]....
.L_13:
        /*002c*/ 	.word	0x00000100


	//----- nvinfo : EIATTR_SW_WAR
	.align		4
.L_14:
        /*0030*/ 	.byte	0x04, 0x36
        /*0032*/ 	.short	(.L_16 - .L_15)
.L_15:
        /*0034*/ 	.word	0x00000008
.L_16:


//--------------------- .nv.callgraph             --------------------------
	.section	.nv.callgraph,"",@"SHT_CUDA_CALLGRAPH"
	.align	4
	.sectionentsize	8
	.align		4
        /*0000*/ 	.word	0x00000000
	.align		4
        /*0004*/ 	.word	0xffffffff
	.align		4
        /*0008*/ 	.word	index@(_Z14printThreadIDsv)
	.align		4
        /*000c*/ 	.word	index@(vprintf)
	.align		4
        /*0010*/ 	.word	0x00000000
	.align		4
        /*0014*/ 	.word	0xfffffffe
	.align		4
        /*0018*/ 	.word	0x00000000
	.align		4
        /*001c*/ 	.word	0xfffffffd
	.align		4
        /*0020*/ 	.word	0x00000000
	.align		4
        /*0024*/ 	.word	0xfffffffc


//--------------------- .nv.constant4             --------------------------
	.section	.nv.constant4,"a",@progbits
	.align	8
	.align		8
.nv.constant4:
        /*0000*/ 	.dword	vprintf
	.align		8
        /*0008*/ 	.dword	$str


//--------------------- .text._Z14printThreadIDsv --------------------------
	.section	.text._Z14printThreadIDsv,"ax",@progbits
	.align	128
        .global         _Z14printThreadIDsv
        .type           _Z14printThreadIDsv,@function
        .size           _Z14printThreadIDsv,(.L_x_2 - _Z14printThreadIDsv)
        .other          _Z14printThreadIDsv,@"STO_CUDA_ENTRY STV_DEFAULT"
_Z14printThreadIDsv:
.text._Z14printThreadIDsv:
[----:B------:R-:W0:Y:S01]  /*0000*/  LDC R1, c[0x0][0x37c] ;  /* 0x0000df00ff017b82 */ /* 0x000e220000000800 */
[----:B------:R-:W1:Y:S01]  /*0010*/  S2R R8, SR_TID.X ;  /* 0x0000000000087919 */ /* 0x000e620000002100 */
[----:B0-----:R-:W-:Y:S01]  /*0020*/  VIADD R1, R1, 0xfffffff8 ;  /* 0xfffffff801017836 */ /* 0x001fe20000000000 */
[----:B------:R-:W-:Y:S01]  /*0030*/  MOV R0, 0x0 ;  /* 0x0000000000007802 */ /* 0x000fe20000000f00 */
[----:B------:R-:W0:Y:S01]  /*0040*/  LDCU UR4, c[0x0][0x2f8] ;  /* 0x00005f00ff0477ac */ /* 0x000e220008000800 */
[----:B------:R-:W1:Y:S03]  /*0050*/  S2R R9, SR_TID.Y ;  /* 0x0000000000097919 */ /* 0x000e660000002200 */
[----:B------:R2:W3:Y:S01]  /*0060*/  LDC.64 R2, c[0x4][R0] ;  /* 0x0100000000027b82 */ /* 0x0004e20000000a00 */
[----:B------:R-:W4:Y:S01]  /*0070*/  LDCU.64 UR6, c[0x4][0x8] ;  /* 0x01000100ff0677ac */ /* 0x000f220008000a00 */
[----:B------:R-:W5:Y:S01]  /*0080*/  LDCU UR5, c[0x0][0x2fc] ;  /* 0x00005f80ff0577ac */ /* 0x000f620008000800 */
[----:B0-----:R-:W-:Y:S01]  /*0090*/  IADD3 R6, P0, PT, R1, UR4, RZ ;  /* 0x0000000401067c10 */ /* 0x001fe2000ff1e0ff */
[----:B----4-:R-:W-:Y:S01]  /*00a0*/  IMAD.U32 R4, RZ, RZ, UR6 ;  /* 0x00000006ff047e24 */ /* 0x010fe2000f8e00ff */
[----:B------:R-:W-:-:S03]  /*00b0*/  MOV R5, UR7 ;  /* 0x0000000700057c02 */ /* 0x000fc60008000f00 */
[----:B-----5:R-:W-:Y:S01]  /*00c0*/  IMAD.X R7, RZ, RZ, UR5, P0 ;  /* 0x00000005ff077e24 */ /* 0x020fe200080e06ff */
[----:B-1----:R2:W-:Y:S07]  /*00d0*/  STL.64 [R1], R8 ;  /* 0x0000000801007387 */ /* 0x0025ee0000100a00 */
[----:B------:R-:W-:-:S07]  /*00e0*/  LEPC R20, `(.L_x_0) ;  /* 0x000000001014794e */ /* 0x000fce0000000000 */
[----:B--23--:R-:W-:Y:S05]  /*00f0*/  CALL.ABS.NOINC R2 ;  /* 0x0000000002007343 */ /* 0x00cfea0003c00000 */
.L_x_0:
[----:B------:R-:W-:Y:S05]  /*0100*/  EXIT ;  /* 0x000000000000794d */ /* 0x000fea0003800000 */
.L_x_1:
[----:B------:R-:W-:-:S00]  /*0110*/  BRA `(.L_x_1) ;  /* 0xfffffffc00fc7947 */ /* 0x000fc0000383ffff */
[----:B------:R-:W-:-:S00]  /*0120*/  NOP ;  /* 0x0000000000007918 */ /* 0x000fc00000000000 */
        /* <DEDUP_REMOVED lines=13> */
.L_x_2:


//--------------------- .nv.global.init           --------------------------
	.section	.nv.global.init,"aw",@progbits
.nv.global.init:
	.type		$str,@object
	.size		$str,(.L_0 - $str)
$str:
        /*0000*/ 	.byte	0x0a, 0x20, 0x74, 0x68, 0x72, 0x65, 0x61, 0x64, 0x49, 0x64, 0x78, 0x2e, 0x78, 0x20, 0x3a, 0x20
        /*0010*/ 	.byte	0x25, 0x64, 0x2c, 0x20, 0x20, 0x20, 0x74, 0x68, 0x72, 0x65, 0x61, 0x64, 0x49, 0x64, 0x78, 0x2e
        /*0020*/ 	.byte	0x79, 0x20, 0x3a, 0x20, 0x20, 0x25, 0x64, 0x20, 0x00
.L_0:


//--------------------- .nv.shared.reserved.0     --------------------------
	.section	.nv.shared.reserved.0,"aw",@nobits
	.weak		__nv_reservedSMEM_offset_0_alias
	.size		__nv_reservedSMEM_offset_0_alias, 0, 64
	.other		__nv_reservedSMEM_offset_0_alias,@"STO_CUDA_RESERVED_SHARED STV_DEFAULT"
__nv_reservedSMEM_offset_0_alias:
	.zero		0
	.zero		64


//--------------------- .nv.constant0._Z14printThreadIDsv --------------------------
	.section	.nv.constant0._Z14printThreadIDsv,"a",@progbits
	.sectionflags	@""
	.align	4
.nv.constant0._Z14printThreadIDsv:
	.zero		896


//--------------------- SYMBOLS --------------------------

	.type		.nv.reservedSmem.offset0,@object
	.size		.nv.reservedSmem.offset0,0x4
	.type		vprintf,@function
